//
// Generated by NVIDIA NVVM Compiler
//
// Compiler Build ID: CL-36424714
// Cuda compilation tools, release 13.0, V13.0.88
// Based on NVVM 20.0.0
//

.version 9.0
.target sm_100
.address_size 64

	// .globl	_Z9theKernelPf

.visible .entry _Z9theKernelPf(
	.param .u64 .ptr .align 1 _Z9theKernelPf_param_0
)
{
	.reg .b32 	%r<11>;
	.reg .b32 	%f<2>;
	.reg .b64 	%rd<5>;

	ld.param.u64 	%rd1, [_Z9theKernelPf_param_0];
	cvta.to.global.u64 	%rd2, %rd1;
	mov.u32 	%r1, %nctaid.x;
	mov.u32 	%r2, %ntid.x;
	mov.u32 	%r3, %ctaid.y;
	mov.u32 	%r4, %ntid.y;
	mov.u32 	%r5, %tid.y;
	mad.lo.s32 	%r6, %r3, %r4, %r5;
	mov.u32 	%r7, %ctaid.x;
	mov.u32 	%r8, %tid.x;
	mad.lo.s32 	%r9, %r6, %r1, %r7;
	mad.lo.s32 	%r10, %r9, %r2, %r8;
	cvt.rn.f32.s32 	%f1, %r10;
	mul.wide.s32 	%rd3, %r10, 4;
	add.s64 	%rd4, %rd2, %rd3;
	st.global.f32 	[%rd4], %f1;
	ret;

}


// ===== COMPILED SASS (sm_100) =====

	.target	sm_100

	.elftype	@"ET_EXEC"


//--------------------- .note.nv.tkinfo           --------------------------
	.section	.note.nv.tkinfo,"",@"SHT_NOTE"
	.sectionflags	@"SHF_NOTE_NV_TKINFO"
	.tkinfo
        /*0018*/ 	.word	0x00000002
        /*0030*/ 	.string	""
        /*0030*/ 	.string	"ptxas"
        /*0030*/ 	.string	"Cuda compilation tools, release 13.0, V13.0.88"
        /*0030*/ 	.string	"Build cuda_13.0.r13.0/compiler.36424714_0"
        /*0030*/ 	.string	"-arch sm_100 -m 64 "



//--------------------- .note.nv.cuinfo           --------------------------
	.section	.note.nv.cuinfo,"",@"SHT_NOTE"
	.sectionflags	@"SHF_NOTE_NV_CUINFO"
        /*0018*/ 	.short	0x0002
        /*001a*/ 	.short	0x0064
        /*001c*/ 	.short	0x0082
	.zero		2


//--------------------- .nv.info                  --------------------------
	.section	.nv.info,"",@"SHT_CUDA_INFO"
	.align	4


	//----- nvinfo : EIATTR_REGCOUNT
	.align		4
        /*0000*/ 	.byte	0x04, 0x2f
        /*0002*/ 	.short	(.L_1 - .L_0)
	.align		4
.L_0:
        /*0004*/ 	.word	index@(_Z9theKernelPf)
        /*0008*/ 	.word	0x0000000c


	//----- nvinfo : EIATTR_FRAME_SIZE
	.align		4
.L_1:
        /*000c*/ 	.byte	0x04, 0x11
        /*000e*/ 	.short	(.L_3 - .L_2)
	.align		4
.L_2:
        /*0010*/ 	.word	index@(_Z9theKernelPf)
        /*0014*/ 	.word	0x00000000


	//----- nvinfo : EIATTR_MIN_STACK_SIZE
	.align		4
.L_3:
        /*0018*/ 	.byte	0x04, 0x12
        /*001a*/ 	.short	(.L_5 - .L_4)
	.align		4
.L_4:
        /*001c*/ 	.word	index@(_Z9theKernelPf)
        /*0020*/ 	.word	0x00000000
.L_5:


//--------------------- .nv.compat                --------------------------
	.section	.nv.compat,"",@"SHT_CUDA_COMPAT_INFO"
	.align	4
        /*0000*/ 	.byte	0x02, 0x09, 0x00, 0x00, 0x02, 0x02, 0x01, 0x00, 0x02, 0x05, 0x05, 0x00, 0x03, 0x07, 0x01, 0x01
        /*0010*/ 	.byte	0x02, 0x03, 0x00, 0x00, 0x02, 0x06, 0x01, 0x00, 0x04, 0x0b, 0x08, 0x00, 0x09, 0x00, 0x00, 0x00
        /*0020*/ 	.byte	0x00, 0x00, 0x00, 0x00


//--------------------- .nv.info._Z9theKernelPf   --------------------------
	.section	.nv.info._Z9theKernelPf,"",@"SHT_CUDA_INFO"
	.sectionflags	@""
	.align	4


	//----- nvinfo : EIATTR_CUDA_API_VERSION
	.align		4
        /*0000*/ 	.byte	0x04, 0x37
        /*0002*/ 	.short	(.L_7 - .L_6)
.L_6:
        /*0004*/ 	.word	0x00000082


	//----- nvinfo : EIATTR_KPARAM_INFO
	.align		4
.L_7:
        /*0008*/ 	.byte	0x04, 0x17
        /*000a*/ 	.short	(.L_9 - .L_8)
.L_8:
        /*000c*/ 	.word	0x00000000
        /*0010*/ 	.short	0x0000
        /*0012*/ 	.short	0x0000
        /*0014*/ 	.byte	0x00, 0xf5, 0x21, 0x00


	//----- nvinfo : EIATTR_SPARSE_MMA_MASK
	.align		4
.L_9:
        /*0018*/ 	.byte	0x03, 0x50
        /*001a*/ 	.short	0x0000


	//----- nvinfo : EIATTR_MAXREG_COUNT
	.align		4
        /*001c*/ 	.byte	0x03, 0x1b
        /*001e*/ 	.short	0x00ff


	//----- nvinfo : EIATTR_MERCURY_ISA_VERSION
	.align		4
        /*0020*/ 	.byte	0x03, 0x5f
        /*0022*/ 	.short	0x0101


	//----- nvinfo : EIATTR_VRC_CTA_INIT_COUNT
	.align		4
        /*0024*/ 	.byte	0x02, 0x4a
	.zero		1
	.zero		1


	//----- nvinfo : EIATTR_EXIT_INSTR_OFFSETS
	.align		4
        /*0028*/ 	.byte	0x04, 0x1c
        /*002a*/ 	.short	(.L_11 - .L_10)


	//   ....[0]....
.L_10:
        /*002c*/ 	.word	0x00000100


	//----- nvinfo : EIATTR_CBANK_PARAM_SIZE
	.align		4
.L_11:
        /*0030*/ 	.byte	0x03, 0x19
        /*0032*/ 	.short	0x0008


	//----- nvinfo : EIATTR_PARAM_CBANK
	.align		4
        /*0034*/ 	.byte	0x04, 0x0a
        /*0036*/ 	.short	(.L_13 - .L_12)
	.align		4
.L_12:
        /*0038*/ 	.word	index@(.nv.constant0._Z9theKernelPf)
        /*003c*/ 	.short	0x0380
        /*003e*/ 	.short	0x0008


	//----- nvinfo : EIATTR_SW_WAR
	.align		4
.L_13:
        /*0040*/ 	.byte	0x04, 0x36
        /*0042*/ 	.short	(.L_15 - .L_14)
.L_14:
        /*0044*/ 	.word	0x00000008
.L_15:


//--------------------- .nv.callgraph             --------------------------
	.section	.nv.callgraph,"",@"SHT_CUDA_CALLGRAPH"
	.align	4
	.sectionentsize	8
	.align		4
        /*0000*/ 	.word	0x00000000
	.align		4
        /*0004*/ 	.word	0xffffffff
	.align		4
        /*0008*/ 	.word	0x00000000
	.align		4
        /*000c*/ 	.word	0xfffffffe
	.align		4
        /*0010*/ 	.word	0x00000000
	.align		4
        /*0014*/ 	.word	0xfffffffd
	.align		4
        /*0018*/ 	.word	0x00000000
	.align		4
        /*001c*/ 	.word	0xfffffffc


//--------------------- .text._Z9theKernelPf      --------------------------
	.section	.text._Z9theKernelPf,"ax",@progbits
	.align	128
        .global         _Z9theKernelPf
        .type           _Z9theKernelPf,@function
        .size           _Z9theKernelPf,(.L_x_1 - _Z9theKernelPf)
        .other          _Z9theKernelPf,@"STO_CUDA_ENTRY STV_DEFAULT"
_Z9theKernelPf:
.text._Z9theKernelPf:
[----:B------:R-:W-:Y:S01]  /*0000*/  LDC R1, c[0x0][0x37c] ;  /* 0x0000df00ff017b82 */ /* 0x000fe20000000800 */
[----:B------:R-:W0:Y:S01]  /*0010*/  S2R R5, SR_TID.Y ;  /* 0x0000000000057919 */ /* 0x000e220000002200 */
[----:B------:R-:W1:Y:S06]  /*0020*/  LDCU UR6, c[0x0][0x370] ;  /* 0x00006e00ff0677ac */ /* 0x000e6c0008000800 */
[----:B------:R-:W0:Y:S01]  /*0030*/  S2UR UR4, SR_CTAID.Y ;  /* 0x00000000000479c3 */ /* 0x000e220000002600 */
[----:B------:R-:W1:Y:S01]  /*0040*/  S2R R7, SR_CTAID.X ;  /* 0x0000000000077919 */ /* 0x000e620000002500 */
[----:B------:R-:W2:Y:S01]  /*0050*/  LDCU UR7, c[0x0][0x360] ;  /* 0x00006c00ff0777ac */ /* 0x000ea20008000800 */
[----:B------:R-:W2:Y:S05]  /*0060*/  S2R R9, SR_TID.X ;  /* 0x0000000000097919 */ /* 0x000eaa0000002100 */
[----:B------:R-:W0:Y:S08]  /*0070*/  LDC R0, c[0x0][0x364] ;  /* 0x0000d900ff007b82 */ /* 0x000e300000000800 */
[----:B------:R-:W3:Y:S01]  /*0080*/  LDC.64 R2, c[0x0][0x380] ;  /* 0x0000e000ff027b82 */ /* 0x000ee20000000a00 */
[----:B0-----:R-:W-:Y:S01]  /*0090*/  IMAD R0, R0, UR4, R5 ;  /* 0x0000000400007c24 */ /* 0x001fe2000f8e0205 */
[----:B------:R-:W0:Y:S03]  /*00a0*/  LDCU.64 UR4, c[0x0][0x358] ;  /* 0x00006b00ff0477ac */ /* 0x000e260008000a00 */
[----:B-1----:R-:W-:-:S04]  /*00b0*/  IMAD R0, R0, UR6, R7 ;  /* 0x0000000600007c24 */ /* 0x002fc8000f8e0207 */
[----:B--2---:R-:W-:-:S04]  /*00c0*/  IMAD R5, R0, UR7, R9 ;  /* 0x0000000700057c24 */ /* 0x004fc8000f8e0209 */
[----:B---3--:R-:W-:Y:S01]  /*00d0*/  IMAD.WIDE R2, R5, 0x4, R2 ;  /* 0x0000000405027825 */ /* 0x008fe200078e0202 */
[----:B------:R-:W-:-:S05]  /*00e0*/  I2FP.F32.S32 R5, R5 ;  /* 0x0000000500057245 */ /* 0x000fca0000201400 */
[----:B0-----:R-:W-:Y:S01]  /*00f0*/  STG.E desc[UR4][R2.64], R5 ;  /* 0x0000000502007986 */ /* 0x001fe2000c101904 */
[----:B------:R-:W-:Y:S05]  /*0100*/  EXIT ;  /* 0x000000000000794d */ /* 0x000fea0003800000 */
.L_x_0:
[----:B------:R-:W-:-:S00]  /*0110*/  BRA `(.L_x_0) ;  /* 0xfffffffc00fc7947 */ /* 0x000fc0000383ffff */
[----:B------:R-:W-:-:S00]  /*0120*/  NOP ;  /* 0x0000000000007918 */ /* 0x000fc00000000000 */
        /* <DEDUP_REMOVED lines=13> */
.L_x_1:


//--------------------- .nv.shared.reserved.0     --------------------------
	.section	.nv.shared.reserved.0,"aw",@nobits
	.weak		__nv_reservedSMEM_offset_0_alias
	.size		__nv_reservedSMEM_offset_0_alias, 0, 64
	.other		__nv_reservedSMEM_offset_0_alias,@"STO_CUDA_RESERVED_SHARED STV_DEFAULT"
__nv_reservedSMEM_offset_0_alias:
	.zero		0
	.zero		64


//--------------------- .nv.constant0._Z9theKernelPf --------------------------
	.section	.nv.constant0._Z9theKernelPf,"a",@progbits
	.sectionflags	@""
	.align	4
.nv.constant0._Z9theKernelPf:
	.zero		904


//--------------------- SYMBOLS --------------------------

	.type		.nv.reservedSmem.offset0,@object
	.size		.nv.reservedSmem.offset0,0x4
